	.headerflags	@"EF_CUDA_TEXMODE_UNIFIED EF_CUDA_64BIT_ADDRESS EF_CUDA_ACCELERATORS EF_CUDA_SM90 EF_CUDA_VIRTUAL_SM(EF_CUDA_SM90)"
	.elftype	@"ET_EXEC"


//--------------------- .nv.info                  --------------------------
	.section	.nv.info,"",@"SHT_CUDA_INFO"
	.align	4


	//----- nvinfo : EIATTR_REGCOUNT
	.align		4
        /*0000*/ 	.byte	0x04, 0x2f
        /*0002*/ 	.short	(.L_3 - .L_2)
	.align		4
.L_2:
        /*0004*/ 	.word	index@(triton_poi_fused__native_batch_norm_legit_no_training_hardtanh_88)
        /*0008*/ 	.word	0x00000016


	//----- nvinfo : EIATTR_MIN_STACK_SIZE
	.align		4
.L_3:
        /*000c*/ 	.byte	0x04, 0x12
        /*000e*/ 	.short	(.L_5 - .L_4)
	.align		4
.L_4:
        /*0010*/ 	.word	index@(triton_poi_fused__native_batch_norm_legit_no_training_hardtanh_88)
        /*0014*/ 	.word	0x00000000


	//----- nvinfo : EIATTR_FRAME_SIZE
	.align		4
.L_5:
        /*0018*/ 	.byte	0x04, 0x11
        /*001a*/ 	.short	(.L_7 - .L_6)
	.align		4
.L_6:
        /*001c*/ 	.word	index@(triton_poi_fused__native_batch_norm_legit_no_training_hardtanh_88)
        /*0020*/ 	.word	0x00000000


	//----- nvinfo : EIATTR_MIN_STACK_SIZE
	.align		4
.L_7:
        /*0024*/ 	.byte	0x04, 0x12
        /*0026*/ 	.short	(.L_9 - .L_8)
	.align		4
.L_8:
        /*0028*/ 	.word	index@(triton_poi_fused__native_batch_norm_legit_no_training_hardtanh_88)
        /*002c*/ 	.word	0x00000000
.L_9:


//--------------------- .nv.info.triton_poi_fused__native_batch_norm_legit_no_training_hardtanh_88 --------------------------
	.section	.nv.info.triton_poi_fused__native_batch_norm_legit_no_training_hardtanh_88,"",@"SHT_CUDA_INFO"
	.sectionflags	@""
	.align	4


	//----- nvinfo : EIATTR_CUDA_API_VERSION
	.align		4
        /*0000*/ 	.byte	0x04, 0x37
        /*0002*/ 	.short	(.L_11 - .L_10)
.L_10:
        /*0004*/ 	.word	0x0000007c


	//----- nvinfo : EIATTR_KPARAM_INFO
	.align		4
.L_11:
        /*0008*/ 	.byte	0x04, 0x17
        /*000a*/ 	.short	(.L_13 - .L_12)
.L_12:
        /*000c*/ 	.word	0x00000000
        /*0010*/ 	.short	0x0007
        /*0012*/ 	.short	0x0034
        /*0014*/ 	.byte	0x00, 0xf0, 0x11, 0x00


	//----- nvinfo : EIATTR_KPARAM_INFO
	.align		4
.L_13:
        /*0018*/ 	.byte	0x04, 0x17
        /*001a*/ 	.short	(.L_15 - .L_14)
.L_14:
        /*001c*/ 	.word	0x00000000
        /*0020*/ 	.short	0x0006
        /*0022*/ 	.short	0x0030
        /*0024*/ 	.byte	0x00, 0xf0, 0x11, 0x00


	//----- nvinfo : EIATTR_KPARAM_INFO
	.align		4
.L_15:
        /*0028*/ 	.byte	0x04, 0x17
        /*002a*/ 	.short	(.L_17 - .L_16)
.L_16:
        /*002c*/ 	.word	0x00000000
        /*0030*/ 	.short	0x0005
        /*0032*/ 	.short	0x0028
        /*0034*/ 	.byte	0x00, 0xf4, 0x21, 0x00


	//----- nvinfo : EIATTR_KPARAM_INFO
	.align		4
.L_17:
        /*0038*/ 	.byte	0x04, 0x17
        /*003a*/ 	.short	(.L_19 - .L_18)
.L_18:
        /*003c*/ 	.word	0x00000000
        /*0040*/ 	.short	0x0004
        /*0042*/ 	.short	0x0020
        /*0044*/ 	.byte	0x00, 0xf4, 0x21, 0x00


	//----- nvinfo : EIATTR_KPARAM_INFO
	.align		4
.L_19:
        /*0048*/ 	.byte	0x04, 0x17
        /*004a*/ 	.short	(.L_21 - .L_20)
.L_20:
        /*004c*/ 	.word	0x00000000
        /*0050*/ 	.short	0x0003
        /*0052*/ 	.short	0x0018
        /*0054*/ 	.byte	0x00, 0xf4, 0x21, 0x00


	//----- nvinfo : EIATTR_KPARAM_INFO
	.align		4
.L_21:
        /*0058*/ 	.byte	0x04, 0x17
        /*005a*/ 	.short	(.L_23 - .L_22)
.L_22:
        /*005c*/ 	.word	0x00000000
        /*0060*/ 	.short	0x0002
        /*0062*/ 	.short	0x0010
        /*0064*/ 	.byte	0x00, 0xf4, 0x21, 0x00


	//----- nvinfo : EIATTR_KPARAM_INFO
	.align		4
.L_23:
        /*0068*/ 	.byte	0x04, 0x17
        /*006a*/ 	.short	(.L_25 - .L_24)
.L_24:
        /*006c*/ 	.word	0x00000000
        /*0070*/ 	.short	0x0001
        /*0072*/ 	.short	0x0008
        /*0074*/ 	.byte	0x00, 0xf4, 0x21, 0x00


	//----- nvinfo : EIATTR_KPARAM_INFO
	.align		4
.L_25:
        /*0078*/ 	.byte	0x04, 0x17
        /*007a*/ 	.short	(.L_27 - .L_26)
.L_26:
        /*007c*/ 	.word	0x00000000
        /*0080*/ 	.short	0x0000
        /*0082*/ 	.short	0x0000
        /*0084*/ 	.byte	0x00, 0xf4, 0x21, 0x00


	//----- nvinfo : EIATTR_SPARSE_MMA_MASK
	.align		4
.L_27:
        /*0088*/ 	.byte	0x03, 0x50
        /*008a*/ 	.short	0x0000


	//----- nvinfo : EIATTR_MAXREG_COUNT
	.align		4
        /*008c*/ 	.byte	0x03, 0x1b
        /*008e*/ 	.short	0x00ff


	//----- nvinfo : EIATTR_EXIT_INSTR_OFFSETS
	.align		4
        /*0090*/ 	.byte	0x04, 0x1c
        /*0092*/ 	.short	(.L_29 - .L_28)


	//   ....[0]....
.L_28:
        /*0094*/ 	.word	0x000004a0


	//   ....[1]....
        /*0098*/ 	.word	0x000004c0


	//----- nvinfo : EIATTR_REQNTID
	.align		4
.L_29:
        /*009c*/ 	.byte	0x04, 0x10
        /*009e*/ 	.short	(.L_31 - .L_30)
.L_30:
        /*00a0*/ 	.word	0x00000080
        /*00a4*/ 	.word	0x00000001
        /*00a8*/ 	.word	0x00000001


	//----- nvinfo : EIATTR_CBANK_PARAM_SIZE
	.align		4
.L_31:
        /*00ac*/ 	.byte	0x03, 0x19
        /*00ae*/ 	.short	0x0038


	//----- nvinfo : EIATTR_PARAM_CBANK
	.align		4
        /*00b0*/ 	.byte	0x04, 0x0a
        /*00b2*/ 	.short	(.L_33 - .L_32)
	.align		4
.L_32:
        /*00b4*/ 	.word	index@(.nv.constant0.triton_poi_fused__native_batch_norm_legit_no_training_hardtanh_88)
        /*00b8*/ 	.short	0x0210
        /*00ba*/ 	.short	0x0038


	//----- nvinfo : EIATTR_SW_WAR
	.align		4
.L_33:
        /*00bc*/ 	.byte	0x04, 0x36
        /*00be*/ 	.short	(.L_35 - .L_34)
.L_34:
        /*00c0*/ 	.word	0x00000008
.L_35:


//--------------------- .nv.callgraph             --------------------------
	.section	.nv.callgraph,"",@"SHT_CUDA_CALLGRAPH"
	.align	4
	.sectionentsize	8
	.align		4
        /*0000*/ 	.word	0x00000000
	.align		4
        /*0004*/ 	.word	0xffffffff
	.align		4
        /*0008*/ 	.word	0x00000000
	.align		4
        /*000c*/ 	.word	0xfffffffe
	.align		4
        /*0010*/ 	.word	0x00000000
	.align		4
        /*0014*/ 	.word	0xfffffffd
	.align		4
        /*0018*/ 	.word	0x00000000
	.align		4
        /*001c*/ 	.word	0xfffffffc


//--------------------- .nv.constant4             --------------------------
	.section	.nv.constant4,"a",@progbits
	.align	8
	.align		8
.nv.constant4:
        /*0000*/ 	.dword	_$_str
	.align		8
        /*0008*/ 	.dword	_$_str_$_2


//--------------------- .text.triton_poi_fused__native_batch_norm_legit_no_training_hardtanh_88 --------------------------
	.section	.text.triton_poi_fused__native_batch_norm_legit_no_training_hardtanh_88,"ax",@progbits
	.align	128
        .global         triton_poi_fused__native_batch_norm_legit_no_training_hardtanh_88
        .type           triton_poi_fused__native_batch_norm_legit_no_training_hardtanh_88,@function
        .size           triton_poi_fused__native_batch_norm_legit_no_training_hardtanh_88,(.L_x_1 - triton_poi_fused__native_batch_norm_legit_no_training_hardtanh_88)
        .other          triton_poi_fused__native_batch_norm_legit_no_training_hardtanh_88,@"STO_CUDA_ENTRY STV_DEFAULT"
triton_poi_fused__native_batch_norm_legit_no_training_hardtanh_88:
.text.triton_poi_fused__native_batch_norm_legit_no_training_hardtanh_88:
[----:B------:R-:W0:Y:S01]  /*0000*/  LDC R1, c[0x0][0x28] ;  /* 0x00000a00ff017b82 */ /* 0x000e220000000800 */
[----:B------:R-:W1:Y:S07]  /*0010*/  S2R R6, SR_TID.X ;  /* 0x0000000000067919 */ /* 0x000e6e0000002100 */
[----:B------:R-:W2:Y:S01]  /*0020*/  S2UR UR4, SR_CTAID.Y ;  /* 0x00000000000479c3 */ /* 0x000ea20000002600 */
[----:B------:R-:W-:Y:S01]  /*0030*/  IMAD.MOV.U32 R4, RZ, RZ, RZ ;  /* 0x000000ffff047224 */ /* 0x000fe200078e00ff */
[----:B------:R-:W3:Y:S06]  /*0040*/  S2R R11, SR_CTAID.X ;  /* 0x00000000000b7919 */ /* 0x000eec0000002500 */
[----:B------:R-:W4:Y:S08]  /*0050*/  LDC.64 R14, c[0x0][0x220] ;  /* 0x00008800ff0e7b82 */ /* 0x000f300000000a00 */
[----:B------:R-:W5:Y:S01]  /*0060*/  LDC.64 R12, c[0x0][0x210] ;  /* 0x00008400ff0c7b82 */ /* 0x000f620000000a00 */
[----:B--2---:R-:W-:-:S07]  /*0070*/  USHF.L.U32 UR4, UR4, 0x4, URZ ;  /* 0x0000000404047899 */ /* 0x004fce000800063f */
[----:B------:R-:W2:Y:S01]  /*0080*/  LDC.64 R8, c[0x0][0x228] ;  /* 0x00008a00ff087b82 */ /* 0x000ea20000000a00 */
[----:B-1----:R-:W-:-:S04]  /*0090*/  SHF.R.U32.HI R0, RZ, 0x3, R6 ;  /* 0x00000003ff007819 */ /* 0x002fc80000011606 */
[----:B------:R-:W-:-:S04]  /*00a0*/  SGXT.U32 R0, R0, 0x4 ;  /* 0x000000040000781a */ /* 0x000fc80000000000 */
[----:B------:R-:W-:Y:S01]  /*00b0*/  LOP3.LUT R0, R0, UR4, RZ, 0xfc, !PT ;  /* 0x0000000400007c12 */ /* 0x000fe2000f8efcff */
[----:B------:R-:W-:-:S03]  /*00c0*/  ULDC.64 UR4, c[0x0][0x208] ;  /* 0x0000820000047ab9 */ /* 0x000fc60000000a00 */
[C---:B------:R-:W-:Y:S01]  /*00d0*/  ISETP.GE.AND P1, PT, R0.reuse, 0x12c, PT ;  /* 0x0000012c0000780c */ /* 0x040fe20003f26270 */
[----:B------:R-:W-:-:S05]  /*00e0*/  IMAD.HI R2, R0, 0x1b4e81b5, RZ ;  /* 0x1b4e81b500027827 */ /* 0x000fca00078e02ff */
[----:B------:R-:W-:-:S04]  /*00f0*/  SHF.R.U32.HI R3, RZ, 0x1f, R2 ;  /* 0x0000001fff037819 */ /* 0x000fc80000011602 */
[----:B------:R-:W-:-:S05]  /*0100*/  LEA.HI.SX32 R3, R2, R3, 0x1d ;  /* 0x0000000302037211 */ /* 0x000fca00078feaff */
[----:B------:R-:W-:-:S04]  /*0110*/  IMAD R5, R3, -0x4b, R0 ;  /* 0xffffffb503057824 */ /* 0x000fc800078e0200 */
[----:B----4-:R-:W-:-:S05]  /*0120*/  IMAD.WIDE R14, R5, 0x4, R14 ;  /* 0x00000004050e7825 */ /* 0x010fca00078e020e */
[----:B------:R5:W4:Y:S01]  /*0130*/  @!P1 LDG.E.EL R4, desc[UR4][R14.64] ;  /* 0x000000040e049981 */ /* 0x000b22000c2e1900 */
[----:B------:R-:W-:Y:S01]  /*0140*/  SHF.L.U32 R2, R6, 0x1, RZ ;  /* 0x0000000106027819 */ /* 0x000fe200000006ff */
[----:B------:R-:W-:Y:S01]  /*0150*/  IMAD R10, R3, 0x4b0, R5 ;  /* 0x000004b0030a7824 */ /* 0x000fe200078e0205 */
[----:B------:R-:W1:Y:S02]  /*0160*/  LDC.64 R6, c[0x0][0x218] ;  /* 0x00008600ff067b82 */ /* 0x000e640000000a00 */
[----:B------:R-:W-:-:S05]  /*0170*/  LOP3.LUT R2, R2, 0xe, RZ, 0xc0, !PT ;  /* 0x0000000e02027812 */ /* 0x000fca00078ec0ff */
[----:B---3--:R-:W-:Y:S02]  /*0180*/  IMAD R11, R11, 0x10, R2 ;  /* 0x000000100b0b7824 */ /* 0x008fe400078e0202 */
[----:B------:R-:W3:Y:S02]  /*0190*/  LDC.64 R2, c[0x0][0x230] ;  /* 0x00008c00ff027b82 */ /* 0x000ee40000000a00 */
[C---:B------:R-:W-:Y:S01]  /*01a0*/  IMAD R17, R11.reuse, 0x4b, R10 ;  /* 0x0000004b0b117824 */ /* 0x040fe200078e020a */
[----:B------:R-:W-:Y:S01]  /*01b0*/  ISETP.GE.AND P0, PT, R11, 0x10, PT ;  /* 0x000000100b00780c */ /* 0x000fe20003f06270 */
[----:B------:R-:W-:Y:S02]  /*01c0*/  IMAD.MOV.U32 R10, RZ, RZ, RZ ;  /* 0x000000ffff0a7224 */ /* 0x000fe400078e00ff */
[----:B-----5:R-:W-:Y:S01]  /*01d0*/  IMAD.WIDE R14, R17, 0x4, R12 ;  /* 0x00000004110e7825 */ /* 0x020fe200078e020c */
[----:B------:R-:W-:Y:S02]  /*01e0*/  ISETP.LT.AND P0, PT, R0, 0x12c, !P0 ;  /* 0x0000012c0000780c */ /* 0x000fe40004701270 */
[----:B------:R-:W-:Y:S01]  /*01f0*/  IADD3 R19, R17, 0x4b, RZ ;  /* 0x0000004b11137810 */ /* 0x000fe20007ffe0ff */
[----:B--2---:R-:W-:-:S04]  /*0200*/  IMAD.WIDE R8, R5, 0x4, R8 ;  /* 0x0000000405087825 */ /* 0x004fc800078e0208 */
[----:B------:R-:W-:Y:S01]  /*0210*/  IMAD.WIDE R16, R19, 0x4, R12 ;  /* 0x0000000413107825 */ /* 0x000fe200078e020c */
[----:B------:R-:W-:-:S03]  /*0220*/  CS2R R12, SRZ ;  /* 0x00000000000c7805 */ /* 0x000fc6000001ff00 */
[C---:B-1----:R-:W-:Y:S02]  /*0230*/  IMAD.WIDE R6, R5.reuse, 0x4, R6 ;  /* 0x0000000405067825 */ /* 0x042fe400078e0206 */
[----:B------:R-:W2:Y:S02]  /*0240*/  @P0 LDG.E.EL R10, desc[UR4][R16.64] ;  /* 0x00000004100a0981 */ /* 0x000ea4000c2e1900 */
[----:B---3--:R-:W-:Y:S01]  /*0250*/  IMAD.WIDE R2, R5, 0x4, R2 ;  /* 0x0000000405027825 */ /* 0x008fe200078e0202 */
[----:B------:R-:W-:Y:S01]  /*0260*/  HFMA2.MMA R5, -RZ, RZ, 0, 0 ;  /* 0x00000000ff057435 */ /* 0x000fe200000001ff */
[----:B------:R-:W3:Y:S02]  /*0270*/  @P0 LDG.E.EL R12, desc[UR4][R14.64] ;  /* 0x000000040e0c0981 */ /* 0x000ee4000c2e1900 */
[----:B------:R-:W-:Y:S02]  /*0280*/  IMAD.MOV.U32 R18, RZ, RZ, RZ ;  /* 0x000000ffff127224 */ /* 0x000fe400078e00ff */
[----:B------:R1:W3:Y:S04]  /*0290*/  @!P1 LDG.E.EL R13, desc[UR4][R6.64] ;  /* 0x00000004060d9981 */ /* 0x0002e8000c2e1900 */
[----:B------:R5:W5:Y:S04]  /*02a0*/  @!P1 LDG.E.EL R18, desc[UR4][R2.64] ;  /* 0x0000000402129981 */ /* 0x000b68000c2e1900 */
[----:B------:R2:W5:Y:S01]  /*02b0*/  @!P1 LDG.E.EL R5, desc[UR4][R8.64] ;  /* 0x0000000408059981 */ /* 0x000562000c2e1900 */
[----:B-1----:R-:W-:Y:S01]  /*02c0*/  MOV R6, 0x3e800000 ;  /* 0x3e80000000067802 */ /* 0x002fe20000000f00 */
[----:B------:R-:W-:-:S02]  /*02d0*/  IMAD R11, R0, 0x10, R11 ;  /* 0x00000010000b7824 */ /* 0x000fc400078e020b */
[----:B----4-:R-:W-:-:S04]  /*02e0*/  FADD R4, R4, 9.9999997473787516356e-06 ;  /* 0x3727c5ac04047421 */ /* 0x010fc80000000000 */
[----:B------:R-:W1:Y:S02]  /*02f0*/  MUFU.SQRT R19, R4 ;  /* 0x0000000400137308 */ /* 0x000e640000002000 */
[C---:B-1----:R-:W-:Y:S02]  /*0300*/  FSETP.GT.AND P1, PT, R19.reuse, 8.50705917302346158658e+37, PT ;  /* 0x7e8000001300780b */ /* 0x042fe40003f24000 */
[----:B------:R-:W-:-:S11]  /*0310*/  FSETP.GEU.AND P2, PT, R19, 1.175494350822287508e-38, PT ;  /* 0x008000001300780b */ /* 0x000fd60003f4e000 */
[----:B------:R-:W-:-:S04]  /*0320*/  @P1 FMUL R19, R19, 0.25 ;  /* 0x3e80000013131820 */ /* 0x000fc80000400000 */
[----:B------:R-:W-:-:S06]  /*0330*/  @!P2 FMUL R19, R19, 16777216 ;  /* 0x4b8000001313a820 */ /* 0x000fcc0000400000 */
[----:B------:R-:W5:Y:S01]  /*0340*/  MUFU.RCP R19, R19 ;  /* 0x0000001300137308 */ /* 0x000f620000001000 */
[----:B------:R-:W-:Y:S01]  /*0350*/  FSEL R6, R6, 1, P1 ;  /* 0x3f80000006067808 */ /* 0x000fe20000800000 */
[----:B---3--:R-:W-:-:S04]  /*0360*/  FADD R12, -R13, R12 ;  /* 0x0000000c0d0c7221 */ /* 0x008fc80000000100 */
[----:B------:R-:W-:Y:S01]  /*0370*/  @!P2 FMUL R6, R6, 16777216 ;  /* 0x4b8000000606a820 */ /* 0x000fe20000400000 */
[----:B--2---:R-:W-:-:S03]  /*0380*/  FADD R10, -R13, R10 ;  /* 0x0000000a0d0a7221 */ /* 0x004fc60000000100 */
[----:B-----5:R-:W-:-:S04]  /*0390*/  FMUL R3, R19, R6 ;  /* 0x0000000613037220 */ /* 0x020fc80000400000 */
[-C--:B------:R-:W-:Y:S01]  /*03a0*/  FMUL R7, R12, R3.reuse ;  /* 0x000000030c077220 */ /* 0x080fe20000400000 */
[----:B0-----:R-:W-:Y:S02]  /*03b0*/  FMUL R9, R10, R3 ;  /* 0x000000030a097220 */ /* 0x001fe40000400000 */
[----:B------:R-:W0:Y:S01]  /*03c0*/  LDC.64 R2, c[0x0][0x238] ;  /* 0x00008e00ff027b82 */ /* 0x000e220000000a00 */
[-CC-:B------:R-:W-:Y:S01]  /*03d0*/  FFMA R7, R7, R5.reuse, R18.reuse ;  /* 0x0000000507077223 */ /* 0x180fe20000000012 */
[----:B------:R-:W-:-:S04]  /*03e0*/  FFMA R9, R9, R5, R18 ;  /* 0x0000000509097223 */ /* 0x000fc80000000012 */
[----:B------:R-:W-:Y:S02]  /*03f0*/  FSETP.GTU.AND P1, PT, R7, RZ, PT ;  /* 0x000000ff0700720b */ /* 0x000fe40003f2c000 */
[----:B------:R-:W-:Y:S02]  /*0400*/  FSETP.GTU.AND P2, PT, R9, RZ, PT ;  /* 0x000000ff0900720b */ /* 0x000fe40003f4c000 */
[----:B------:R-:W-:Y:S02]  /*0410*/  FSEL R8, R7, RZ, P1 ;  /* 0x000000ff07087208 */ /* 0x000fe40000800000 */
[----:B------:R-:W-:Y:S02]  /*0420*/  FSEL R9, R9, RZ, P2 ;  /* 0x000000ff09097208 */ /* 0x000fe40001000000 */
[----:B------:R-:W-:Y:S02]  /*0430*/  FSETP.GEU.AND P3, PT, R8, 6, PT ;  /* 0x40c000000800780b */ /* 0x000fe40003f6e000 */
[----:B------:R-:W-:-:S02]  /*0440*/  FSETP.GEU.AND P4, PT, R9, 6, PT ;  /* 0x40c000000900780b */ /* 0x000fc40003f8e000 */
[----:B------:R-:W-:Y:S02]  /*0450*/  FSETP.NAN.AND P1, PT, R8, R8, PT ;  /* 0x000000080800720b */ /* 0x000fe40003f28000 */
[----:B------:R-:W-:Y:S01]  /*0460*/  FSETP.NAN.AND P2, PT, R9, R9, PT ;  /* 0x000000090900720b */ /* 0x000fe20003f48000 */
[----:B0-----:R-:W-:-:S06]  /*0470*/  IMAD.WIDE R2, R11, 0x4, R2 ;  /* 0x000000040b027825 */ /* 0x001fcc00078e0202 */
[----:B------:R-:W-:Y:S02]  /*0480*/  @P3 SEL R8, R8, 0x40c00000, P1 ;  /* 0x40c0000008083807 */ /* 0x000fe40000800000 */
[----:B------:R-:W-:Y:S01]  /*0490*/  @P4 SEL R9, R9, 0x40c00000, P2 ;  /* 0x40c0000009094807 */ /* 0x000fe20001000000 */
[----:B------:R-:W-:Y:S06]  /*04a0*/  @!P0 EXIT ;  /* 0x000000000000894d */ /* 0x000fec0003800000 */
[----:B------:R-:W-:Y:S01]  /*04b0*/  STG.E.64 desc[UR4][R2.64], R8 ;  /* 0x0000000802007986 */ /* 0x000fe2000c101b04 */
[----:B------:R-:W-:Y:S05]  /*04c0*/  EXIT ;  /* 0x000000000000794d */ /* 0x000fea0003800000 */
.L_x_0:
[----:B------:R-:W-:-:S00]  /*04d0*/  BRA `(.L_x_0) ;  /* 0xfffffffc00fc7947 */ /* 0x000fc0000383ffff */
[----:B------:R-:W-:-:S00]  /*04e0*/  NOP ;  /* 0x0000000000007918 */ /* 0x000fc00000000000 */
        /* <DEDUP_REMOVED lines=9> */
.L_x_1:


//--------------------- .nv.global.init           --------------------------
	.section	.nv.global.init,"aw",@progbits
.nv.global.init:
	.type		_$_str,@object
	.size		_$_str,(_$_str_$_2 - _$_str)
_$_str:
        /*0000*/ 	.byte	0x5f, 0x5f, 0x43, 0x55, 0x44, 0x41, 0x5f, 0x46, 0x54, 0x5a, 0x00
	.type		_$_str_$_2,@object
	.size		_$_str_$_2,(.L_1 - _$_str_$_2)
_$_str_$_2:
        /*000b*/ 	.byte	0x5f, 0x5f, 0x43, 0x55, 0x44, 0x41, 0x5f, 0x50, 0x52, 0x45, 0x43, 0x5f, 0x53, 0x51, 0x52, 0x54
        /*001b*/ 	.byte	0x00
.L_1:


//--------------------- .nv.constant0.triton_poi_fused__native_batch_norm_legit_no_training_hardtanh_88 --------------------------
	.section	.nv.constant0.triton_poi_fused__native_batch_norm_legit_no_training_hardtanh_88,"a",@progbits
	.sectionflags	@""
	.align	4
.nv.constant0.triton_poi_fused__native_batch_norm_legit_no_training_hardtanh_88:
	.zero		584
